//
// Generated by NVIDIA NVVM Compiler
//
// Compiler Build ID: CL-36424714
// Cuda compilation tools, release 13.0, V13.0.88
// Based on NVVM 20.0.0
//

.version 9.0
.target sm_100
.address_size 64

	// .globl	_Z11topk_kernelPKfPfPiii
.extern .shared .align 16 .b8 sdata[];

.visible .entry _Z11topk_kernelPKfPfPiii(
	.param .u64 .ptr .align 1 _Z11topk_kernelPKfPfPiii_param_0,
	.param .u64 .ptr .align 1 _Z11topk_kernelPKfPfPiii_param_1,
	.param .u64 .ptr .align 1 _Z11topk_kernelPKfPfPiii_param_2,
	.param .u32 _Z11topk_kernelPKfPfPiii_param_3,
	.param .u32 _Z11topk_kernelPKfPfPiii_param_4
)
{
	.reg .pred 	%p<46>;
	.reg .b32 	%r<169>;
	.reg .b32 	%f<118>;
	.reg .b64 	%rd<12>;

	ld.param.u64 	%rd3, [_Z11topk_kernelPKfPfPiii_param_0];
	ld.param.u64 	%rd4, [_Z11topk_kernelPKfPfPiii_param_1];
	ld.param.u64 	%rd5, [_Z11topk_kernelPKfPfPiii_param_2];
	ld.param.u32 	%r102, [_Z11topk_kernelPKfPfPiii_param_3];
	ld.param.u32 	%r101, [_Z11topk_kernelPKfPfPiii_param_4];
	mov.u32 	%r1, %ntid.x;
	mov.u32 	%r2, %tid.x;
	mov.u32 	%r103, %ctaid.x;
	mad.lo.s32 	%r3, %r103, %r1, %r2;
	setp.ge.s32 	%p1, %r3, %r102;
	mov.f32 	%f79, 0fFF7FFFFF;
	@%p1 bra 	$L__BB0_2;
	cvta.to.global.u64 	%rd6, %rd3;
	mul.wide.s32 	%rd7, %r3, 4;
	add.s64 	%rd8, %rd6, %rd7;
	ld.global.f32 	%f79, [%rd8];
$L__BB0_2:
	shl.b32 	%r104, %r1, 2;
	mov.u32 	%r105, sdata;
	add.s32 	%r4, %r105, %r104;
	shl.b32 	%r106, %r2, 2;
	add.s32 	%r5, %r105, %r106;
	st.shared.f32 	[%r5], %f79;
	add.s32 	%r107, %r4, %r106;
	st.shared.u32 	[%r107], %r3;
	bar.sync 	0;
	setp.lt.s32 	%p2, %r101, 1;
	@%p2 bra 	$L__BB0_83;
	and.b32  	%r6, %r1, 15;
	add.s32 	%r7, %r6, -1;
	and.b32  	%r8, %r1, 7;
	add.s32 	%r9, %r8, -1;
	and.b32  	%r10, %r1, 2032;
	and.b32  	%r11, %r1, 3;
	and.b32  	%r109, %r1, -16;
	neg.s32 	%r12, %r109;
	cvta.to.global.u64 	%rd1, %rd4;
	cvta.to.global.u64 	%rd2, %rd5;
	mov.b32 	%r125, 0;
$L__BB0_4:
	setp.lt.u32 	%p3, %r1, 16;
	mov.f32 	%f81, 0fFF7FFFFF;
	mov.b32 	%r129, -1;
	mov.b32 	%r157, 0;
	@%p3 bra 	$L__BB0_39;
	add.s32 	%r126, %r105, 32;
	mov.f32 	%f81, 0fFF7FFFFF;
	mov.b32 	%r129, -1;
	mov.u32 	%r127, %r12;
$L__BB0_6:
	.pragma "nounroll";
	ld.shared.f32 	%f4, [%r126+-32];
	setp.leu.f32 	%p4, %f4, %f81;
	add.s32 	%r18, %r126, %r104;
	@%p4 bra 	$L__BB0_8;
	ld.shared.u32 	%r129, [%r18+-32];
	mov.f32 	%f81, %f4;
$L__BB0_8:
	ld.shared.f32 	%f6, [%r126+-28];
	setp.leu.f32 	%p5, %f6, %f81;
	@%p5 bra 	$L__BB0_10;
	ld.shared.u32 	%r129, [%r18+-28];
	mov.f32 	%f81, %f6;
$L__BB0_10:
	ld.shared.f32 	%f8, [%r126+-24];
	setp.leu.f32 	%p6, %f8, %f81;
	@%p6 bra 	$L__BB0_12;
	ld.shared.u32 	%r129, [%r18+-24];
	mov.f32 	%f81, %f8;
$L__BB0_12:
	ld.shared.f32 	%f10, [%r126+-20];
	setp.leu.f32 	%p7, %f10, %f81;
	@%p7 bra 	$L__BB0_14;
	ld.shared.u32 	%r129, [%r18+-20];
	mov.f32 	%f81, %f10;
$L__BB0_14:
	ld.shared.f32 	%f12, [%r126+-16];
	setp.leu.f32 	%p8, %f12, %f81;
	@%p8 bra 	$L__BB0_16;
	ld.shared.u32 	%r129, [%r18+-16];
	mov.f32 	%f81, %f12;
$L__BB0_16:
	ld.shared.f32 	%f14, [%r126+-12];
	setp.leu.f32 	%p9, %f14, %f81;
	@%p9 bra 	$L__BB0_18;
	ld.shared.u32 	%r129, [%r18+-12];
	mov.f32 	%f81, %f14;
$L__BB0_18:
	ld.shared.f32 	%f16, [%r126+-8];
	setp.leu.f32 	%p10, %f16, %f81;
	@%p10 bra 	$L__BB0_20;
	ld.shared.u32 	%r129, [%r18+-8];
	mov.f32 	%f81, %f16;
$L__BB0_20:
	ld.shared.f32 	%f18, [%r126+-4];
	setp.leu.f32 	%p11, %f18, %f81;
	@%p11 bra 	$L__BB0_22;
	ld.shared.u32 	%r129, [%r18+-4];
	mov.f32 	%f81, %f18;
$L__BB0_22:
	ld.shared.f32 	%f20, [%r126];
	setp.leu.f32 	%p12, %f20, %f81;
	@%p12 bra 	$L__BB0_24;
	ld.shared.u32 	%r129, [%r18];
	mov.f32 	%f81, %f20;
$L__BB0_24:
	ld.shared.f32 	%f22, [%r126+4];
	setp.leu.f32 	%p13, %f22, %f81;
	@%p13 bra 	$L__BB0_26;
	ld.shared.u32 	%r129, [%r18+4];
	mov.f32 	%f81, %f22;
$L__BB0_26:
	ld.shared.f32 	%f24, [%r126+8];
	setp.leu.f32 	%p14, %f24, %f81;
	@%p14 bra 	$L__BB0_28;
	ld.shared.u32 	%r129, [%r18+8];
	mov.f32 	%f81, %f24;
$L__BB0_28:
	ld.shared.f32 	%f26, [%r126+12];
	setp.leu.f32 	%p15, %f26, %f81;
	@%p15 bra 	$L__BB0_30;
	ld.shared.u32 	%r129, [%r18+12];
	mov.f32 	%f81, %f26;
$L__BB0_30:
	ld.shared.f32 	%f28, [%r126+16];
	setp.leu.f32 	%p16, %f28, %f81;
	@%p16 bra 	$L__BB0_32;
	ld.shared.u32 	%r129, [%r18+16];
	mov.f32 	%f81, %f28;
$L__BB0_32:
	ld.shared.f32 	%f30, [%r126+20];
	setp.leu.f32 	%p17, %f30, %f81;
	@%p17 bra 	$L__BB0_34;
	ld.shared.u32 	%r129, [%r18+20];
	mov.f32 	%f81, %f30;
$L__BB0_34:
	ld.shared.f32 	%f32, [%r126+24];
	setp.leu.f32 	%p18, %f32, %f81;
	@%p18 bra 	$L__BB0_36;
	ld.shared.u32 	%r129, [%r18+24];
	mov.f32 	%f81, %f32;
$L__BB0_36:
	ld.shared.f32 	%f34, [%r126+28];
	setp.leu.f32 	%p19, %f34, %f81;
	@%p19 bra 	$L__BB0_38;
	ld.shared.u32 	%r129, [%r18+28];
	mov.f32 	%f81, %f34;
$L__BB0_38:
	add.s32 	%r127, %r127, 16;
	add.s32 	%r126, %r126, 64;
	setp.ne.s32 	%p20, %r127, 0;
	mov.u32 	%r157, %r10;
	@%p20 bra 	$L__BB0_6;
$L__BB0_39:
	setp.eq.s32 	%p21, %r6, 0;
	@%p21 bra 	$L__BB0_78;
	setp.lt.u32 	%p22, %r7, 7;
	@%p22 bra 	$L__BB0_58;
	shl.b32 	%r117, %r157, 2;
	add.s32 	%r56, %r105, %r117;
	ld.shared.f32 	%f38, [%r56];
	setp.leu.f32 	%p23, %f38, %f81;
	add.s32 	%r57, %r4, %r117;
	@%p23 bra 	$L__BB0_43;
	ld.shared.u32 	%r129, [%r57];
	mov.f32 	%f81, %f38;
$L__BB0_43:
	ld.shared.f32 	%f40, [%r56+4];
	setp.leu.f32 	%p24, %f40, %f81;
	@%p24 bra 	$L__BB0_45;
	ld.shared.u32 	%r129, [%r57+4];
	mov.f32 	%f81, %f40;
$L__BB0_45:
	ld.shared.f32 	%f42, [%r56+8];
	setp.leu.f32 	%p25, %f42, %f81;
	@%p25 bra 	$L__BB0_47;
	ld.shared.u32 	%r129, [%r57+8];
	mov.f32 	%f81, %f42;
$L__BB0_47:
	ld.shared.f32 	%f44, [%r56+12];
	setp.leu.f32 	%p26, %f44, %f81;
	@%p26 bra 	$L__BB0_49;
	ld.shared.u32 	%r129, [%r57+12];
	mov.f32 	%f81, %f44;
$L__BB0_49:
	ld.shared.f32 	%f46, [%r56+16];
	setp.leu.f32 	%p27, %f46, %f81;
	@%p27 bra 	$L__BB0_51;
	ld.shared.u32 	%r129, [%r57+16];
	mov.f32 	%f81, %f46;
$L__BB0_51:
	ld.shared.f32 	%f48, [%r56+20];
	setp.leu.f32 	%p28, %f48, %f81;
	@%p28 bra 	$L__BB0_53;
	ld.shared.u32 	%r129, [%r57+20];
	mov.f32 	%f81, %f48;
$L__BB0_53:
	ld.shared.f32 	%f50, [%r56+24];
	setp.leu.f32 	%p29, %f50, %f81;
	@%p29 bra 	$L__BB0_55;
	ld.shared.u32 	%r129, [%r57+24];
	mov.f32 	%f81, %f50;
$L__BB0_55:
	ld.shared.f32 	%f52, [%r56+28];
	setp.leu.f32 	%p30, %f52, %f81;
	@%p30 bra 	$L__BB0_57;
	ld.shared.u32 	%r129, [%r57+28];
	mov.f32 	%f81, %f52;
$L__BB0_57:
	add.s32 	%r157, %r157, 8;
$L__BB0_58:
	setp.eq.s32 	%p31, %r8, 0;
	@%p31 bra 	$L__BB0_78;
	setp.lt.u32 	%p32, %r9, 3;
	@%p32 bra 	$L__BB0_69;
	shl.b32 	%r120, %r157, 2;
	add.s32 	%r78, %r105, %r120;
	ld.shared.f32 	%f56, [%r78];
	setp.leu.f32 	%p33, %f56, %f81;
	add.s32 	%r79, %r4, %r120;
	@%p33 bra 	$L__BB0_62;
	ld.shared.u32 	%r129, [%r79];
	mov.f32 	%f81, %f56;
$L__BB0_62:
	ld.shared.f32 	%f58, [%r78+4];
	setp.leu.f32 	%p34, %f58, %f81;
	@%p34 bra 	$L__BB0_64;
	ld.shared.u32 	%r129, [%r79+4];
	mov.f32 	%f81, %f58;
$L__BB0_64:
	ld.shared.f32 	%f60, [%r78+8];
	setp.leu.f32 	%p35, %f60, %f81;
	@%p35 bra 	$L__BB0_66;
	ld.shared.u32 	%r129, [%r79+8];
	mov.f32 	%f81, %f60;
$L__BB0_66:
	ld.shared.f32 	%f62, [%r78+12];
	setp.leu.f32 	%p36, %f62, %f81;
	@%p36 bra 	$L__BB0_68;
	ld.shared.u32 	%r129, [%r79+12];
	mov.f32 	%f81, %f62;
$L__BB0_68:
	add.s32 	%r157, %r157, 4;
$L__BB0_69:
	setp.eq.s32 	%p37, %r11, 0;
	@%p37 bra 	$L__BB0_78;
	shl.b32 	%r122, %r157, 2;
	add.s32 	%r92, %r105, %r122;
	ld.shared.f32 	%f66, [%r92];
	setp.leu.f32 	%p38, %f66, %f81;
	add.s32 	%r93, %r4, %r122;
	@%p38 bra 	$L__BB0_72;
	ld.shared.u32 	%r129, [%r93];
	mov.f32 	%f81, %f66;
$L__BB0_72:
	setp.eq.s32 	%p39, %r11, 1;
	@%p39 bra 	$L__BB0_78;
	ld.shared.f32 	%f68, [%r92+4];
	setp.leu.f32 	%p40, %f68, %f81;
	@%p40 bra 	$L__BB0_75;
	ld.shared.u32 	%r129, [%r93+4];
	mov.f32 	%f81, %f68;
$L__BB0_75:
	setp.eq.s32 	%p41, %r11, 2;
	@%p41 bra 	$L__BB0_78;
	ld.shared.f32 	%f70, [%r92+8];
	setp.leu.f32 	%p42, %f70, %f81;
	@%p42 bra 	$L__BB0_78;
	ld.shared.u32 	%r129, [%r93+8];
	mov.f32 	%f81, %f70;
$L__BB0_78:
	setp.ne.s32 	%p43, %r2, 0;
	@%p43 bra 	$L__BB0_80;
	mul.wide.u32 	%rd9, %r125, 4;
	add.s64 	%rd10, %rd1, %rd9;
	st.global.f32 	[%rd10], %f81;
	add.s64 	%rd11, %rd2, %rd9;
	st.global.u32 	[%rd11], %r129;
$L__BB0_80:
	bar.sync 	0;
	ld.shared.f32 	%f78, [%r5];
	setp.neu.f32 	%p44, %f78, %f81;
	@%p44 bra 	$L__BB0_82;
	mov.b32 	%r124, -8388609;
	st.shared.u32 	[%r5], %r124;
$L__BB0_82:
	bar.sync 	0;
	add.s32 	%r125, %r125, 1;
	setp.ne.s32 	%p45, %r125, %r101;
	@%p45 bra 	$L__BB0_4;
$L__BB0_83:
	ret;

}


// ===== COMPILED SASS (sm_100) =====

	.target	sm_100

	.elftype	@"ET_EXEC"


//--------------------- .note.nv.tkinfo           --------------------------
	.section	.note.nv.tkinfo,"",@"SHT_NOTE"
	.sectionflags	@"SHF_NOTE_NV_TKINFO"
	.tkinfo
        /*0018*/ 	.word	0x00000002
        /*0030*/ 	.string	""
        /*0030*/ 	.string	"ptxas"
        /*0030*/ 	.string	"Cuda compilation tools, release 13.0, V13.0.88"
        /*0030*/ 	.string	"Build cuda_13.0.r13.0/compiler.36424714_0"
        /*0030*/ 	.string	"-arch sm_100 -m 64 "



//--------------------- .note.nv.cuinfo           --------------------------
	.section	.note.nv.cuinfo,"",@"SHT_NOTE"
	.sectionflags	@"SHF_NOTE_NV_CUINFO"
        /*0018*/ 	.short	0x0002
        /*001a*/ 	.short	0x0064
        /*001c*/ 	.short	0x0082
	.zero		2


//--------------------- .nv.info                  --------------------------
	.section	.nv.info,"",@"SHT_CUDA_INFO"
	.align	4


	//----- nvinfo : EIATTR_REGCOUNT
	.align		4
        /*0000*/ 	.byte	0x04, 0x2f
        /*0002*/ 	.short	(.L_1 - .L_0)
	.align		4
.L_0:
        /*0004*/ 	.word	index@(_Z11topk_kernelPKfPfPiii)
        /*0008*/ 	.word	0x00000010


	//----- nvinfo : EIATTR_FRAME_SIZE
	.align		4
.L_1:
        /*000c*/ 	.byte	0x04, 0x11
        /*000e*/ 	.short	(.L_3 - .L_2)
	.align		4
.L_2:
        /*0010*/ 	.word	index@(_Z11topk_kernelPKfPfPiii)
        /*0014*/ 	.word	0x00000000


	//----- nvinfo : EIATTR_MIN_STACK_SIZE
	.align		4
.L_3:
        /*0018*/ 	.byte	0x04, 0x12
        /*001a*/ 	.short	(.L_5 - .L_4)
	.align		4
.L_4:
        /*001c*/ 	.word	index@(_Z11topk_kernelPKfPfPiii)
        /*0020*/ 	.word	0x00000000
.L_5:


//--------------------- .nv.compat                --------------------------
	.section	.nv.compat,"",@"SHT_CUDA_COMPAT_INFO"
	.align	4
        /*0000*/ 	.byte	0x02, 0x09, 0x00, 0x00, 0x02, 0x02, 0x01, 0x00, 0x02, 0x05, 0x05, 0x00, 0x03, 0x07, 0x01, 0x01
        /*0010*/ 	.byte	0x02, 0x03, 0x00, 0x00, 0x02, 0x06, 0x01, 0x00, 0x04, 0x0b, 0x08, 0x00, 0x09, 0x00, 0x00, 0x00
        /*0020*/ 	.byte	0x00, 0x00, 0x00, 0x00


//--------------------- .nv.info._Z11topk_kernelPKfPfPiii --------------------------
	.section	.nv.info._Z11topk_kernelPKfPfPiii,"",@"SHT_CUDA_INFO"
	.sectionflags	@""
	.align	4


	//----- nvinfo : EIATTR_CUDA_API_VERSION
	.align		4
        /*0000*/ 	.byte	0x04, 0x37
        /*0002*/ 	.short	(.L_7 - .L_6)
.L_6:
        /*0004*/ 	.word	0x00000082


	//----- nvinfo : EIATTR_KPARAM_INFO
	.align		4
.L_7:
        /*0008*/ 	.byte	0x04, 0x17
        /*000a*/ 	.short	(.L_9 - .L_8)
.L_8:
        /*000c*/ 	.word	0x00000000
        /*0010*/ 	.short	0x0004
        /*0012*/ 	.short	0x001c
        /*0014*/ 	.byte	0x00, 0xf0, 0x11, 0x00


	//----- nvinfo : EIATTR_KPARAM_INFO
	.align		4
.L_9:
        /*0018*/ 	.byte	0x04, 0x17
        /*001a*/ 	.short	(.L_11 - .L_10)
.L_10:
        /*001c*/ 	.word	0x00000000
        /*0020*/ 	.short	0x0003
        /*0022*/ 	.short	0x0018
        /*0024*/ 	.byte	0x00, 0xf0, 0x11, 0x00


	//----- nvinfo : EIATTR_KPARAM_INFO
	.align		4
.L_11:
        /*0028*/ 	.byte	0x04, 0x17
        /*002a*/ 	.short	(.L_13 - .L_12)
.L_12:
        /*002c*/ 	.word	0x00000000
        /*0030*/ 	.short	0x0002
        /*0032*/ 	.short	0x0010
        /*0034*/ 	.byte	0x00, 0xf5, 0x21, 0x00


	//----- nvinfo : EIATTR_KPARAM_INFO
	.align		4
.L_13:
        /*0038*/ 	.byte	0x04, 0x17
        /*003a*/ 	.short	(.L_15 - .L_14)
.L_14:
        /*003c*/ 	.word	0x00000000
        /*0040*/ 	.short	0x0001
        /*0042*/ 	.short	0x0008
        /*0044*/ 	.byte	0x00, 0xf5, 0x21, 0x00


	//----- nvinfo : EIATTR_KPARAM_INFO
	.align		4
.L_15:
        /*0048*/ 	.byte	0x04, 0x17
        /*004a*/ 	.short	(.L_17 - .L_16)
.L_16:
        /*004c*/ 	.word	0x00000000
        /*0050*/ 	.short	0x0000
        /*0052*/ 	.short	0x0000
        /*0054*/ 	.byte	0x00, 0xf5, 0x21, 0x00


	//----- nvinfo : EIATTR_SPARSE_MMA_MASK
	.align		4
.L_17:
        /*0058*/ 	.byte	0x03, 0x50
        /*005a*/ 	.short	0x0000


	//----- nvinfo : EIATTR_MAXREG_COUNT
	.align		4
        /*005c*/ 	.byte	0x03, 0x1b
        /*005e*/ 	.short	0x00ff


	//----- nvinfo : EIATTR_NUM_BARRIERS
	.align		4
        /*0060*/ 	.byte	0x02, 0x4c
        /*0062*/ 	.byte	0x01
	.zero		1


	//----- nvinfo : EIATTR_MERCURY_ISA_VERSION
	.align		4
        /*0064*/ 	.byte	0x03, 0x5f
        /*0066*/ 	.short	0x0101


	//----- nvinfo : EIATTR_UNUSED_LOAD_BYTE_OFFSET
	.align		4
        /*0068*/ 	.byte	0x04, 0x44
        /*006a*/ 	.short	(.L_19 - .L_18)


	//   ....[0]....
.L_18:
        /*006c*/ 	.word	0x000009e0
        /*0070*/ 	.word	0x00000fff


	//----- nvinfo : EIATTR_VRC_CTA_INIT_COUNT
	.align		4
.L_19:
        /*0074*/ 	.byte	0x02, 0x4a
	.zero		1
	.zero		1


	//----- nvinfo : EIATTR_EXIT_INSTR_OFFSETS
	.align		4
        /*0078*/ 	.byte	0x04, 0x1c
        /*007a*/ 	.short	(.L_21 - .L_20)


	//   ....[0]....
.L_20:
        /*007c*/ 	.word	0x00000170


	//   ....[1]....
        /*0080*/ 	.word	0x00000bc0


	//----- nvinfo : EIATTR_CBANK_PARAM_SIZE
	.align		4
.L_21:
        /*0084*/ 	.byte	0x03, 0x19
        /*0086*/ 	.short	0x0020


	//----- nvinfo : EIATTR_PARAM_CBANK
	.align		4
        /*0088*/ 	.byte	0x04, 0x0a
        /*008a*/ 	.short	(.L_23 - .L_22)
	.align		4
.L_22:
        /*008c*/ 	.word	index@(.nv.constant0._Z11topk_kernelPKfPfPiii)
        /*0090*/ 	.short	0x0380
        /*0092*/ 	.short	0x0020


	//----- nvinfo : EIATTR_SW_WAR
	.align		4
.L_23:
        /*0094*/ 	.byte	0x04, 0x36
        /*0096*/ 	.short	(.L_25 - .L_24)
.L_24:
        /*0098*/ 	.word	0x00000008
.L_25:


//--------------------- .nv.callgraph             --------------------------
	.section	.nv.callgraph,"",@"SHT_CUDA_CALLGRAPH"
	.align	4
	.sectionentsize	8
	.align		4
        /*0000*/ 	.word	0x00000000
	.align		4
        /*0004*/ 	.word	0xffffffff
	.align		4
        /*0008*/ 	.word	0x00000000
	.align		4
        /*000c*/ 	.word	0xfffffffe
	.align		4
        /*0010*/ 	.word	0x00000000
	.align		4
        /*0014*/ 	.word	0xfffffffd
	.align		4
        /*0018*/ 	.word	0x00000000
	.align		4
        /*001c*/ 	.word	0xfffffffc


//--------------------- .text._Z11topk_kernelPKfPfPiii --------------------------
	.section	.text._Z11topk_kernelPKfPfPiii,"ax",@progbits
	.align	128
        .global         _Z11topk_kernelPKfPfPiii
        .type           _Z11topk_kernelPKfPfPiii,@function
        .size           _Z11topk_kernelPKfPfPiii,(.L_x_7 - _Z11topk_kernelPKfPfPiii)
        .other          _Z11topk_kernelPKfPfPiii,@"STO_CUDA_ENTRY STV_DEFAULT"
_Z11topk_kernelPKfPfPiii:
.text._Z11topk_kernelPKfPfPiii:
[----:B------:R-:W-:Y:S01]  /*0000*/  LDC R1, c[0x0][0x37c] ;  /* 0x0000df00ff017b82 */ /* 0x000fe20000000800 */
[----:B------:R-:W0:Y:S01]  /*0010*/  S2R R0, SR_TID.X ;  /* 0x0000000000007919 */ /* 0x000e220000002100 */
[----:B------:R-:W0:Y:S01]  /*0020*/  LDCU UR16, c[0x0][0x360] ;  /* 0x00006c00ff1077ac */ /* 0x000e220008000800 */
[----:B------:R-:W-:Y:S01]  /*0030*/  IMAD.MOV.U32 R7, RZ, RZ, -0x800001 ;  /* 0xff7fffffff077424 */ /* 0x000fe200078e00ff */
[----:B------:R-:W0:Y:S01]  /*0040*/  S2R R3, SR_CTAID.X ;  /* 0x0000000000037919 */ /* 0x000e220000002500 */
[----:B------:R-:W1:Y:S01]  /*0050*/  LDCU UR4, c[0x0][0x398] ;  /* 0x00007300ff0477ac */ /* 0x000e620008000800 */
[----:B------:R-:W2:Y:S02]  /*0060*/  LDCU.64 UR14, c[0x0][0x358] ;  /* 0x00006b00ff0e77ac */ /* 0x000ea40008000a00 */
[----:B------:R-:W3:Y:S08]  /*0070*/  S2UR UR5, SR_CgaCtaId ;  /* 0x00000000000579c3 */ /* 0x000ef00000008800 */
[----:B------:R-:W4:Y:S01]  /*0080*/  LDC R2, c[0x0][0x39c] ;  /* 0x0000e700ff027b82 */ /* 0x000f220000000800 */
[----:B0-----:R-:W-:-:S05]  /*0090*/  IMAD R3, R3, UR16, R0 ;  /* 0x0000001003037c24 */ /* 0x001fca000f8e0200 */
[----:B-1----:R-:W-:-:S13]  /*00a0*/  ISETP.GE.AND P0, PT, R3, UR4, PT ;  /* 0x0000000403007c0c */ /* 0x002fda000bf06270 */
[----:B------:R-:W0:Y:S02]  /*00b0*/  @!P0 LDC.64 R4, c[0x0][0x380] ;  /* 0x0000e000ff048b82 */ /* 0x000e240000000a00 */
[----:B0-----:R-:W-:-:S05]  /*00c0*/  @!P0 IMAD.WIDE R4, R3, 0x4, R4 ;  /* 0x0000000403048825 */ /* 0x001fca00078e0204 */
[----:B--2---:R-:W2:Y:S01]  /*00d0*/  @!P0 LDG.E R7, desc[UR14][R4.64] ;  /* 0x0000000e04078981 */ /* 0x004ea2000c1e1900 */
[----:B------:R-:W-:Y:S01]  /*00e0*/  UMOV UR4, 0x400 ;  /* 0x0000040000047882 */ /* 0x000fe20000000000 */
[----:B----4-:R-:W-:Y:S01]  /*00f0*/  ISETP.GE.AND P0, PT, R2, 0x1, PT ;  /* 0x000000010200780c */ /* 0x010fe20003f06270 */
[----:B---3--:R-:W-:-:S04]  /*0100*/  ULEA UR5, UR5, UR4, 0x18 ;  /* 0x0000000405057291 */ /* 0x008fc8000f8ec0ff */
[----:B------:R-:W-:Y:S02]  /*0110*/  ULEA UR8, UR16, UR5, 0x2 ;  /* 0x0000000510087291 */ /* 0x000fe4000f8e10ff */
[----:B------:R-:W-:-:S04]  /*0120*/  LEA R2, R0, UR5, 0x2 ;  /* 0x0000000500027c11 */ /* 0x000fc8000f8e10ff */
[----:B------:R-:W-:Y:S01]  /*0130*/  LEA R6, R0, UR8, 0x2 ;  /* 0x0000000800067c11 */ /* 0x000fe2000f8e10ff */
[----:B--2---:R0:W-:Y:S04]  /*0140*/  STS [R2], R7 ;  /* 0x0000000702007388 */ /* 0x0041e80000000800 */
[----:B------:R0:W-:Y:S01]  /*0150*/  STS [R6], R3 ;  /* 0x0000000306007388 */ /* 0x0001e20000000800 */
[----:B------:R-:W-:Y:S06]  /*0160*/  BAR.SYNC.DEFER_BLOCKING 0x0 ;  /* 0x0000000000007b1d */ /* 0x000fec0000010000 */
[----:B------:R-:W-:Y:S05]  /*0170*/  @!P0 EXIT ;  /* 0x000000000000894d */ /* 0x000fea0003800000 */
[----:B------:R-:W-:Y:S01]  /*0180*/  ULOP3.LUT UR9, UR16, 0xf, URZ, 0xc0, !UPT ;  /* 0x0000000f10097892 */ /* 0x000fe2000f8ec0ff */
[----:B0-----:R-:W-:Y:S01]  /*0190*/  IMAD.MOV.U32 R3, RZ, RZ, RZ ;  /* 0x000000ffff037224 */ /* 0x001fe200078e00ff */
[----:B------:R-:W-:Y:S02]  /*01a0*/  ULOP3.LUT UR11, UR16, 0x7, URZ, 0xc0, !UPT ;  /* 0x00000007100b7892 */ /* 0x000fe4000f8ec0ff */
[----:B------:R-:W-:Y:S02]  /*01b0*/  ULOP3.LUT UR4, UR16, 0xfffffff0, URZ, 0xc0, !UPT ;  /* 0xfffffff010047892 */ /* 0x000fe4000f8ec0ff */
[----:B------:R-:W-:Y:S02]  /*01c0*/  UIADD3 UR10, UPT, UPT, UR9, -0x1, URZ ;  /* 0xffffffff090a7890 */ /* 0x000fe4000fffe0ff */
[----:B------:R-:W-:Y:S02]  /*01d0*/  UIADD3 UR12, UPT, UPT, UR11, -0x1, URZ ;  /* 0xffffffff0b0c7890 */ /* 0x000fe4000fffe0ff */
[----:B------:R-:W-:-:S02]  /*01e0*/  ULOP3.LUT UR6, UR16, 0x7f0, URZ, 0xc0, !UPT ;  /* 0x000007f010067892 */ /* 0x000fc4000f8ec0ff */
[----:B------:R-:W-:Y:S02]  /*01f0*/  ULOP3.LUT UR13, UR16, 0x3, URZ, 0xc0, !UPT ;  /* 0x00000003100d7892 */ /* 0x000fe4000f8ec0ff */
[----:B------:R-:W-:Y:S02]  /*0200*/  UIADD3 UR7, UPT, UPT, -UR4, URZ, URZ ;  /* 0x000000ff04077290 */ /* 0x000fe4000fffe1ff */
[----:B------:R-:W-:Y:S02]  /*0210*/  UISETP.GE.U32.AND UP0, UPT, UR10, 0x7, UPT ;  /* 0x000000070a00788c */ /* 0x000fe4000bf06070 */
[----:B------:R-:W-:-:S11]  /*0220*/  UISETP.GE.U32.AND UP1, UPT, UR12, 0x3, UPT ;  /* 0x000000030c00788c */ /* 0x000fd6000bf26070 */
.L_x_5:
[----:B------:R-:W-:Y:S01]  /*0230*/  UISETP.GE.U32.AND UP2, UPT, UR16, 0x10, UPT ;  /* 0x000000101000788c */ /* 0x000fe2000bf46070 */
[----:B------:R-:W-:Y:S01]  /*0240*/  IMAD.MOV.U32 R13, RZ, RZ, -0x800001 ;  /* 0xff7fffffff0d7424 */ /* 0x000fe200078e00ff */
[----:B------:R-:W-:Y:S01]  /*0250*/  UMOV UR4, URZ ;  /* 0x000000ff00047c82 */ /* 0x000fe20008000000 */
[----:B------:R-:W-:-:S06]  /*0260*/  IMAD.MOV.U32 R12, RZ, RZ, -0x1 ;  /* 0xffffffffff0c7424 */ /* 0x000fcc00078e00ff */
[----:B------:R-:W-:Y:S05]  /*0270*/  BRA.U !UP2, `(.L_x_0) ;  /* 0x000000010af87547 */ /* 0x000fea000b800000 */
[----:B------:R-:W-:Y:S01]  /*0280*/  IMAD.MOV.U32 R13, RZ, RZ, -0x800001 ;  /* 0xff7fffffff0d7424 */ /* 0x000fe200078e00ff */
[----:B------:R-:W-:Y:S01]  /*0290*/  UIADD3 UR10, UPT, UPT, UR5, 0x20, URZ ;  /* 0x00000020050a7890 */ /* 0x000fe2000fffe0ff */
[----:B------:R-:W-:Y:S01]  /*02a0*/  IMAD.MOV.U32 R12, RZ, RZ, -0x1 ;  /* 0xffffffffff0c7424 */ /* 0x000fe200078e00ff */
[----:B------:R-:W-:-:S10]  /*02b0*/  UMOV UR4, UR7 ;  /* 0x0000000700047c82 */ /* 0x000fd40008000000 */
.L_x_1:
[----:B0-----:R-:W0:Y:S01]  /*02c0*/  LDS.128 R8, [UR10+-0x20] ;  /* 0xffffe00aff087984 */ /* 0x001e220008000c00 */
[----:B------:R-:W-:Y:S02]  /*02d0*/  ULEA UR12, UR16, UR10, 0x2 ;  /* 0x0000000a100c7291 */ /* 0x000fe4000f8e10ff */
[----:B------:R-:W-:Y:S01]  /*02e0*/  UIADD3 UR4, UPT, UPT, UR4, 0x10, URZ ;  /* 0x0000001004047890 */ /* 0x000fe2000fffe0ff */
[----:B------:R-:W1:Y:S03]  /*02f0*/  LDS.128 R4, [UR10+-0x10] ;  /* 0xfffff00aff047984 */ /* 0x000e660008000c00 */
[----:B------:R-:W-:Y:S01]  /*0300*/  UISETP.NE.AND UP2, UPT, UR4, URZ, UPT ;  /* 0x000000ff0400728c */ /* 0x000fe2000bf45270 */
[----:B0-----:R-:W-:-:S13]  /*0310*/  FSETP.GT.AND P0, PT, R8, R13, PT ;  /* 0x0000000d0800720b */ /* 0x001fda0003f04000 */
[----:B------:R-:W-:Y:S01]  /*0320*/  @P0 IMAD.MOV.U32 R13, RZ, RZ, R8 ;  /* 0x000000ffff0d0224 */ /* 0x000fe200078e0008 */
[----:B------:R-:W-:Y:S04]  /*0330*/  @P0 LDS R12, [UR12+-0x20] ;  /* 0xffffe00cff0c0984 */ /* 0x000fe80008000800 */
[----:B------:R-:W-:-:S13]  /*0340*/  FSETP.GT.AND P0, PT, R9, R13, PT ;  /* 0x0000000d0900720b */ /* 0x000fda0003f04000 */
[----:B------:R-:W-:Y:S01]  /*0350*/  @P0 IMAD.MOV.U32 R13, RZ, RZ, R9 ;  /* 0x000000ffff0d0224 */ /* 0x000fe200078e0009 */
[----:B------:R-:W-:Y:S04]  /*0360*/  @P0 LDS R12, [UR12+-0x1c] ;  /* 0xffffe40cff0c0984 */ /* 0x000fe80008000800 */
[----:B------:R-:W-:-:S13]  /*0370*/  FSETP.GT.AND P0, PT, R10, R13, PT ;  /* 0x0000000d0a00720b */ /* 0x000fda0003f04000 */
[----:B------:R-:W-:Y:S01]  /*0380*/  @P0 IMAD.MOV.U32 R13, RZ, RZ, R10 ;  /* 0x000000ffff0d0224 */ /* 0x000fe200078e000a */
[----:B------:R-:W-:Y:S04]  /*0390*/  @P0 LDS R12, [UR12+-0x18] ;  /* 0xffffe80cff0c0984 */ /* 0x000fe80008000800 */
[----:B------:R-:W-:-:S13]  /*03a0*/  FSETP.GT.AND P0, PT, R11, R13, PT ;  /* 0x0000000d0b00720b */ /* 0x000fda0003f04000 */
[----:B------:R-:W-:Y:S01]  /*03b0*/  @P0 MOV R13, R11 ;  /* 0x0000000b000d0202 */ /* 0x000fe20000000f00 */
[----:B------:R-:W-:Y:S03]  /*03c0*/  @P0 LDS R12, [UR12+-0x14] ;  /* 0xffffec0cff0c0984 */ /* 0x000fe60008000800 */
[----:B-1----:R-:W-:Y:S01]  /*03d0*/  FSETP.GT.AND P0, PT, R4, R13, PT ;  /* 0x0000000d0400720b */ /* 0x002fe20003f04000 */
[----:B------:R-:W0:-:S12]  /*03e0*/  LDS.128 R8, [UR10] ;  /* 0x0000000aff087984 */ /* 0x000e180008000c00 */
        /* <DEDUP_REMOVED lines=11> */
[----:B0-----:R-:W-:Y:S01]  /*04a0*/  FSETP.GT.AND P0, PT, R8, R13, PT ;  /* 0x0000000d0800720b */ /* 0x001fe20003f04000 */
[----:B------:R-:W0:Y:S01]  /*04b0*/  LDS.128 R4, [UR10+0x10] ;  /* 0x0000100aff047984 */ /* 0x000e220008000c00 */
[----:B------:R-:W-:-:S11]  /*04c0*/  UIADD3 UR10, UPT, UPT, UR10, 0x40, URZ ;  /* 0x000000400a0a7890 */ /* 0x000fd6000fffe0ff */
[----:B------:R-:W-:Y:S01]  /*04d0*/  @P0 IMAD.MOV.U32 R13, RZ, RZ, R8 ;  /* 0x000000ffff0d0224 */ /* 0x000fe200078e0008 */
[----:B------:R-:W1:Y:S04]  /*04e0*/  @P0 LDS R12, [UR12] ;  /* 0x0000000cff0c0984 */ /* 0x000e680008000800 */
[----:B------:R-:W-:-:S13]  /*04f0*/  FSETP.GT.AND P0, PT, R9, R13, PT ;  /* 0x0000000d0900720b */ /* 0x000fda0003f04000 */
[----:B------:R-:W-:Y:S01]  /*0500*/  @P0 IMAD.MOV.U32 R13, RZ, RZ, R9 ;  /* 0x000000ffff0d0224 */ /* 0x000fe200078e0009 */
[----:B------:R-:W2:Y:S04]  /*0510*/  @P0 LDS R12, [UR12+0x4] ;  /* 0x0000040cff0c0984 */ /* 0x000ea80008000800 */
[----:B------:R-:W-:-:S13]  /*0520*/  FSETP.GT.AND P0, PT, R10, R13, PT ;  /* 0x0000000d0a00720b */ /* 0x000fda0003f04000 */
[----:B------:R-:W-:Y:S01]  /*0530*/  @P0 IMAD.MOV.U32 R13, RZ, RZ, R10 ;  /* 0x000000ffff0d0224 */ /* 0x000fe200078e000a */
[----:B------:R-:W3:Y:S04]  /*0540*/  @P0 LDS R12, [UR12+0x8] ;  /* 0x0000080cff0c0984 */ /* 0x000ee80008000800 */
[----:B------:R-:W-:-:S13]  /*0550*/  FSETP.GT.AND P0, PT, R11, R13, PT ;  /* 0x0000000d0b00720b */ /* 0x000fda0003f04000 */
[----:B------:R-:W-:Y:S01]  /*0560*/  @P0 MOV R13, R11 ;  /* 0x0000000b000d0202 */ /* 0x000fe20000000f00 */
[----:B------:R-:W4:Y:S03]  /*0570*/  @P0 LDS R12, [UR12+0xc] ;  /* 0x00000c0cff0c0984 */ /* 0x000f260008000800 */
[----:B0-----:R-:W-:-:S13]  /*0580*/  FSETP.GT.AND P0, PT, R4, R13, PT ;  /* 0x0000000d0400720b */ /* 0x001fda0003f04000 */
[----:B------:R-:W-:Y:S01]  /*0590*/  @P0 IMAD.MOV.U32 R13, RZ, RZ, R4 ;  /* 0x000000ffff0d0224 */ /* 0x000fe200078e0004 */
[----:B------:R-:W0:Y:S04]  /*05a0*/  @P0 LDS R12, [UR12+0x10] ;  /* 0x0000100cff0c0984 */ /* 0x000e280008000800 */
[----:B------:R-:W-:-:S13]  /*05b0*/  FSETP.GT.AND P0, PT, R5, R13, PT ;  /* 0x0000000d0500720b */ /* 0x000fda0003f04000 */
[----:B------:R-:W-:Y:S01]  /*05c0*/  @P0 IMAD.MOV.U32 R13, RZ, RZ, R5 ;  /* 0x000000ffff0d0224 */ /* 0x000fe200078e0005 */
[----:B------:R-:W0:Y:S04]  /*05d0*/  @P0 LDS R12, [UR12+0x14] ;  /* 0x0000140cff0c0984 */ /* 0x000e280008000800 */
[----:B------:R-:W-:-:S13]  /*05e0*/  FSETP.GT.AND P0, PT, R6, R13, PT ;  /* 0x0000000d0600720b */ /* 0x000fda0003f04000 */
[----:B------:R-:W-:Y:S01]  /*05f0*/  @P0 IMAD.MOV.U32 R13, RZ, RZ, R6 ;  /* 0x000000ffff0d0224 */ /* 0x000fe200078e0006 */
[----:B------:R-:W0:Y:S04]  /*0600*/  @P0 LDS R12, [UR12+0x18] ;  /* 0x0000180cff0c0984 */ /* 0x000e280008000800 */
[----:B------:R-:W-:-:S13]  /*0610*/  FSETP.GT.AND P0, PT, R7, R13, PT ;  /* 0x0000000d0700720b */ /* 0x000fda0003f04000 */
[----:B------:R-:W0:Y:S01]  /*0620*/  @P0 LDS R12, [UR12+0x1c] ;  /* 0x00001c0cff0c0984 */ /* 0x000e220008000800 */
[----:B------:R-:W-:Y:S01]  /*0630*/  @P0 IMAD.MOV.U32 R13, RZ, RZ, R7 ;  /* 0x000000ffff0d0224 */ /* 0x000fe200078e0007 */
[----:B-1234-:R-:W-:Y:S06]  /*0640*/  BRA.U UP2, `(.L_x_1) ;  /* 0xfffffffd021c7547 */ /* 0x01efec000b83ffff */
[----:B------:R-:W-:-:S05]  /*0650*/  UMOV UR4, UR6 ;  /* 0x0000000600047c82 */ /* 0x000fca0008000000 */
.L_x_0:
[----:B------:R-:W-:-:S09]  /*0660*/  UISETP.NE.AND UP2, UPT, UR9, URZ, UPT ;  /* 0x000000ff0900728c */ /* 0x000fd2000bf45270 */
[----:B------:R-:W-:Y:S05]  /*0670*/  BRA.U !UP2, `(.L_x_2) ;  /* 0x000000050a0c7547 */ /* 0x000fea000b800000 */
[----:B------:R-:W-:Y:S01]  /*0680*/  UISETP.NE.AND UP2, UPT, UR11, URZ, UPT ;  /* 0x000000ff0b00728c */ /* 0x000fe2000bf45270 */
[----:B------:R-:W-:Y:S10]  /*0690*/  BRA.U !UP0, `(.L_x_3) ;  /* 0x0000000108747547 */ /* 0x000ff4000b800000 */
[----:B------:R-:W-:Y:S02]  /*06a0*/  ULEA UR10, UR4, UR5, 0x2 ;  /* 0x00000005040a7291 */ /* 0x000fe4000f8e10ff */
[----:B------:R-:W-:Y:S02]  /*06b0*/  ULEA UR12, UR4, UR8, 0x2 ;  /* 0x00000008040c7291 */ /* 0x000fe4000f8e10ff */
[----:B------:R-:W-:-:S05]  /*06c0*/  UIADD3 UR4, UPT, UPT, UR4, 0x8, URZ ;  /* 0x0000000804047890 */ /* 0x000fca000fffe0ff */
[----:B------:R-:W1:Y:S04]  /*06d0*/  LDS.128 R4, [UR10] ;  /* 0x0000000aff047984 */ /* 0x000e680008000c00 */
[----:B------:R-:W2:Y:S01]  /*06e0*/  LDS.128 R8, [UR10+0x10] ;  /* 0x0000100aff087984 */ /* 0x000ea20008000c00 */
[----:B-1----:R-:W-:-:S13]  /*06f0*/  FSETP.GT.AND P0, PT, R4, R13, PT ;  /* 0x0000000d0400720b */ /* 0x002fda0003f04000 */
[----:B------:R-:W-:Y:S01]  /*0700*/  @P0 IMAD.MOV.U32 R13, RZ, RZ, R4 ;  /* 0x000000ffff0d0224 */ /* 0x000fe200078e0004 */
[----:B0-----:R-:W1:Y:S04]  /*0710*/  @P0 LDS R12, [UR12] ;  /* 0x0000000cff0c0984 */ /* 0x001e680008000800 */
[----:B------:R-:W-:-:S13]  /*0720*/  FSETP.GT.AND P0, PT, R5, R13, PT ;  /* 0x0000000d0500720b */ /* 0x000fda0003f04000 */
[----:B------:R-:W-:Y:S01]  /*0730*/  @P0 IMAD.MOV.U32 R13, RZ, RZ, R5 ;  /* 0x000000ffff0d0224 */ /* 0x000fe200078e0005 */
[----:B------:R-:W3:Y:S04]  /*0740*/  @P0 LDS R12, [UR12+0x4] ;  /* 0x0000040cff0c0984 */ /* 0x000ee80008000800 */
[----:B------:R-:W-:-:S13]  /*0750*/  FSETP.GT.AND P0, PT, R6, R13, PT ;  /* 0x0000000d0600720b */ /* 0x000fda0003f04000 */
[----:B------:R-:W-:Y:S01]  /*0760*/  @P0 IMAD.MOV.U32 R13, RZ, RZ, R6 ;  /* 0x000000ffff0d0224 */ /* 0x000fe200078e0006 */
[----:B------:R-:W4:Y:S04]  /*0770*/  @P0 LDS R12, [UR12+0x8] ;  /* 0x0000080cff0c0984 */ /* 0x000f280008000800 */
[----:B------:R-:W-:-:S13]  /*0780*/  FSETP.GT.AND P0, PT, R7, R13, PT ;  /* 0x0000000d0700720b */ /* 0x000fda0003f04000 */
[----:B------:R-:W-:Y:S01]  /*0790*/  @P0 MOV R13, R7 ;  /* 0x00000007000d0202 */ /* 0x000fe20000000f00 */
[----:B------:R-:W0:Y:S03]  /*07a0*/  @P0 LDS R12, [UR12+0xc] ;  /* 0x00000c0cff0c0984 */ /* 0x000e260008000800 */
[----:B--2---:R-:W-:-:S13]  /*07b0*/  FSETP.GT.AND P0, PT, R8, R13, PT ;  /* 0x0000000d0800720b */ /* 0x004fda0003f04000 */
[----:B------:R-:W-:Y:S01]  /*07c0*/  @P0 IMAD.MOV.U32 R13, RZ, RZ, R8 ;  /* 0x000000ffff0d0224 */ /* 0x000fe200078e0008 */
[----:B------:R-:W2:Y:S04]  /*07d0*/  @P0 LDS R12, [UR12+0x10] ;  /* 0x0000100cff0c0984 */ /* 0x000ea80008000800 */
        /* <DEDUP_REMOVED lines=8> */
[----:B-1234-:R-:W-:-:S07]  /*0860*/  @P0 IMAD.MOV.U32 R13, RZ, RZ, R11 ;  /* 0x000000ffff0d0224 */ /* 0x01efce00078e000b */
.L_x_3:
[----:B------:R-:W-:Y:S05]  /*0870*/  BRA.U !UP2, `(.L_x_2) ;  /* 0x000000010a8c7547 */ /* 0x000fea000b800000 */
[----:B------:R-:W-:Y:S01]  /*0880*/  UISETP.NE.AND UP2, UPT, UR13, URZ, UPT ;  /* 0x000000ff0d00728c */ /* 0x000fe2000bf45270 */
[----:B------:R-:W-:Y:S10]  /*0890*/  BRA.U !UP1, `(.L_x_4) ;  /* 0x0000000109407547 */ /* 0x000ff4000b800000 */
[----:B------:R-:W-:-:S09]  /*08a0*/  ULEA UR10, UR4, UR5, 0x2 ;  /* 0x00000005040a7291 */ /* 0x000fd2000f8e10ff */
[----:B------:R-:W1:Y:S01]  /*08b0*/  LDS.128 R4, [UR10] ;  /* 0x0000000aff047984 */ /* 0x000e620008000c00 */
[----:B------:R-:W-:Y:S02]  /*08c0*/  ULEA UR10, UR4, UR8, 0x2 ;  /* 0x00000008040a7291 */ /* 0x000fe4000f8e10ff */
[----:B------:R-:W-:Y:S01]  /*08d0*/  UIADD3 UR4, UPT, UPT, UR4, 0x4, URZ ;  /* 0x0000000404047890 */ /* 0x000fe2000fffe0ff */
[----:B-1----:R-:W-:-:S13]  /*08e0*/  FSETP.GT.AND P0, PT, R4, R13, PT ;  /* 0x0000000d0400720b */ /* 0x002fda0003f04000 */
[----:B------:R-:W-:Y:S01]  /*08f0*/  @P0 IMAD.MOV.U32 R13, RZ, RZ, R4 ;  /* 0x000000ffff0d0224 */ /* 0x000fe200078e0004 */
[----:B0-----:R-:W1:Y:S04]  /*0900*/  @P0 LDS R12, [UR10] ;  /* 0x0000000aff0c0984 */ /* 0x001e680008000800 */
[----:B------:R-:W-:-:S13]  /*0910*/  FSETP.GT.AND P0, PT, R5, R13, PT ;  /* 0x0000000d0500720b */ /* 0x000fda0003f04000 */
[----:B------:R-:W-:Y:S01]  /*0920*/  @P0 IMAD.MOV.U32 R13, RZ, RZ, R5 ;  /* 0x000000ffff0d0224 */ /* 0x000fe200078e0005 */
[----:B------:R-:W2:Y:S04]  /*0930*/  @P0 LDS R12, [UR10+0x4] ;  /* 0x0000040aff0c0984 */ /* 0x000ea80008000800 */
[----:B------:R-:W-:-:S13]  /*0940*/  FSETP.GT.AND P0, PT, R6, R13, PT ;  /* 0x0000000d0600720b */ /* 0x000fda0003f04000 */
[----:B------:R-:W-:Y:S01]  /*0950*/  @P0 IMAD.MOV.U32 R13, RZ, RZ, R6 ;  /* 0x000000ffff0d0224 */ /* 0x000fe200078e0006 */
[----:B------:R-:W3:Y:S04]  /*0960*/  @P0 LDS R12, [UR10+0x8] ;  /* 0x0000080aff0c0984 */ /* 0x000ee80008000800 */
[----:B------:R-:W-:-:S13]  /*0970*/  FSETP.GT.AND P0, PT, R7, R13, PT ;  /* 0x0000000d0700720b */ /* 0x000fda0003f04000 */
[----:B------:R-:W4:Y:S01]  /*0980*/  @P0 LDS R12, [UR10+0xc] ;  /* 0x00000c0aff0c0984 */ /* 0x000f220008000800 */
[----:B-1----:R-:W-:-:S07]  /*0990*/  @P0 MOV R13, R7 ;  /* 0x00000007000d0202 */ /* 0x002fce0000000f00 */
.L_x_4:
[----:B------:R-:W-:Y:S05]  /*09a0*/  BRA.U !UP2, `(.L_x_2) ;  /* 0x000000010a407547 */ /* 0x000fea000b800000 */
[----:B------:R-:W-:Y:S02]  /*09b0*/  ULEA UR10, UR4, UR5, 0x2 ;  /* 0x00000005040a7291 */ /* 0x000fe4000f8e10ff */
[----:B------:R-:W-:Y:S02]  /*09c0*/  ULEA UR4, UR4, UR8, 0x2 ;  /* 0x0000000804047291 */ /* 0x000fe4000f8e10ff */
[----:B------:R-:W-:-:S05]  /*09d0*/  UISETP.NE.AND UP2, UPT, UR13, 0x1, UPT ;  /* 0x000000010d00788c */ /* 0x000fca000bf45270 */
[----:B------:R-:W1:Y:S02]  /*09e0*/  LDS.128 R4, [UR10] ;  /* 0x0000000aff047984 */ /* 0x000e640008000c00 */
[----:B-1----:R-:W-:-:S13]  /*09f0*/  FSETP.GT.AND P0, PT, R4, R13, PT ;  /* 0x0000000d0400720b */ /* 0x002fda0003f04000 */
[----:B0-234-:R-:W1:Y:S01]  /*0a00*/  @P0 LDS R12, [UR4] ;  /* 0x00000004ff0c0984 */ /* 0x01de620008000800 */
[----:B------:R-:W-:Y:S01]  /*0a10*/  @P0 IMAD.MOV.U32 R13, RZ, RZ, R4 ;  /* 0x000000ffff0d0224 */ /* 0x000fe200078e0004 */
[----:B------:R-:W-:Y:S06]  /*0a20*/  BRA.U !UP2, `(.L_x_2) ;  /* 0x000000010a207547 */ /* 0x000fec000b800000 */
[----:B------:R-:W-:Y:S01]  /*0a30*/  FSETP.GT.AND P0, PT, R5, R13, PT ;  /* 0x0000000d0500720b */ /* 0x000fe20003f04000 */
[----:B------:R-:W-:-:S12]  /*0a40*/  UISETP.NE.AND UP2, UPT, UR13, 0x2, UPT ;  /* 0x000000020d00788c */ /* 0x000fd8000bf45270 */
[----:B-1----:R-:W0:Y:S01]  /*0a50*/  @P0 LDS R12, [UR4+0x4] ;  /* 0x00000404ff0c0984 */ /* 0x002e220008000800 */
[----:B------:R-:W-:Y:S01]  /*0a60*/  @P0 IMAD.MOV.U32 R13, RZ, RZ, R5 ;  /* 0x000000ffff0d0224 */ /* 0x000fe200078e0005 */
[----:B------:R-:W-:Y:S06]  /*0a70*/  BRA.U !UP2, `(.L_x_2) ;  /* 0x000000010a0c7547 */ /* 0x000fec000b800000 */
[----:B------:R-:W-:-:S13]  /*0a80*/  FSETP.GT.AND P0, PT, R6, R13, PT ;  /* 0x0000000d0600720b */ /* 0x000fda0003f04000 */
[----:B0-----:R-:W0:Y:S01]  /*0a90*/  @P0 LDS R12, [UR4+0x8] ;  /* 0x00000804ff0c0984 */ /* 0x001e220008000800 */
[----:B------:R-:W-:-:S07]  /*0aa0*/  @P0 IMAD.MOV.U32 R13, RZ, RZ, R6 ;  /* 0x000000ffff0d0224 */ /* 0x000fce00078e0006 */
.L_x_2:
[----:B------:R-:W-:Y:S01]  /*0ab0*/  ISETP.NE.AND P0, PT, R0, RZ, PT ;  /* 0x000000ff0000720c */ /* 0x000fe20003f05270 */
[----:B------:R-:W5:-:S12]  /*0ac0*/  LDCU UR4, c[0x0][0x39c] ;  /* 0x00007380ff0477ac */ /* 0x000f580008000800 */
[----:B------:R-:W2:Y:S08]  /*0ad0*/  @!P0 LDC.64 R4, c[0x0][0x388] ;  /* 0x0000e200ff048b82 */ /* 0x000eb00000000a00 */
[----:B------:R-:W3:Y:S01]  /*0ae0*/  @!P0 LDC.64 R6, c[0x0][0x390] ;  /* 0x0000e400ff068b82 */ /* 0x000ee20000000a00 */
[----:B--2---:R-:W-:-:S05]  /*0af0*/  @!P0 IMAD.WIDE.U32 R4, R3, 0x4, R4 ;  /* 0x0000000403048825 */ /* 0x004fca00078e0004 */
[----:B------:R-:W-:Y:S01]  /*0b00*/  @!P0 STG.E desc[UR14][R4.64], R13 ;  /* 0x0000000d04008986 */ /* 0x000fe2000c10190e */
[----:B---3--:R-:W-:-:S04]  /*0b10*/  @!P0 IMAD.WIDE.U32 R6, R3, 0x4, R6 ;  /* 0x0000000403068825 */ /* 0x008fc800078e0006 */
[----:B------:R-:W-:Y:S01]  /*0b20*/  VIADD R3, R3, 0x1 ;  /* 0x0000000103037836 */ /* 0x000fe20000000000 */
[----:B01--4-:R-:W-:Y:S01]  /*0b30*/  @!P0 STG.E desc[UR14][R6.64], R12 ;  /* 0x0000000c06008986 */ /* 0x013fe2000c10190e */
[----:B------:R-:W-:Y:S06]  /*0b40*/  BAR.SYNC.DEFER_BLOCKING 0x0 ;  /* 0x0000000000007b1d */ /* 0x000fec0000010000 */
[----:B------:R-:W0:Y:S02]  /*0b50*/  LDS R8, [R2] ;  /* 0x0000000002087984 */ /* 0x000e240000000800 */
[----:B0-----:R-:W-:-:S13]  /*0b60*/  FSETP.NEU.AND P0, PT, R8, R13, PT ;  /* 0x0000000d0800720b */ /* 0x001fda0003f0d000 */
[----:B------:R-:W-:-:S05]  /*0b70*/  @!P0 IMAD.MOV.U32 R9, RZ, RZ, -0x800001 ;  /* 0xff7fffffff098424 */ /* 0x000fca00078e00ff */
[----:B------:R0:W-:Y:S01]  /*0b80*/  @!P0 STS [R2], R9 ;  /* 0x0000000902008388 */ /* 0x0001e20000000800 */
[----:B------:R-:W-:Y:S01]  /*0b90*/  BAR.SYNC.DEFER_BLOCKING 0x0 ;  /* 0x0000000000007b1d */ /* 0x000fe20000010000 */
[----:B-----5:R-:W-:-:S13]  /*0ba0*/  ISETP.NE.AND P0, PT, R3, UR4, PT ;  /* 0x0000000403007c0c */ /* 0x020fda000bf05270 */
[----:B0-----:R-:W-:Y:S05]  /*0bb0*/  @P0 BRA `(.L_x_5) ;  /* 0xfffffff4009c0947 */ /* 0x001fea000383ffff */
[----:B------:R-:W-:Y:S05]  /*0bc0*/  EXIT ;  /* 0x000000000000794d */ /* 0x000fea0003800000 */
.L_x_6:
[----:B------:R-:W-:-:S00]  /*0bd0*/  BRA `(.L_x_6) ;  /* 0xfffffffc00fc7947 */ /* 0x000fc0000383ffff */
[----:B------:R-:W-:-:S00]  /*0be0*/  NOP ;  /* 0x0000000000007918 */ /* 0x000fc00000000000 */
        /* <DEDUP_REMOVED lines=9> */
.L_x_7:


//--------------------- .nv.shared._Z11topk_kernelPKfPfPiii --------------------------
	.section	.nv.shared._Z11topk_kernelPKfPfPiii,"aw",@nobits
	.sectionflags	@""
	.align	16
	.zero		1024


//--------------------- .nv.shared.reserved.0     --------------------------
	.section	.nv.shared.reserved.0,"aw",@nobits
	.weak		__nv_reservedSMEM_offset_0_alias
	.size		__nv_reservedSMEM_offset_0_alias, 0, 64
	.other		__nv_reservedSMEM_offset_0_alias,@"STO_CUDA_RESERVED_SHARED STV_DEFAULT"
__nv_reservedSMEM_offset_0_alias:
	.zero		0
	.zero		64


//--------------------- .nv.constant0._Z11topk_kernelPKfPfPiii --------------------------
	.section	.nv.constant0._Z11topk_kernelPKfPfPiii,"a",@progbits
	.sectionflags	@""
	.align	4
.nv.constant0._Z11topk_kernelPKfPfPiii:
	.zero		928


//--------------------- SYMBOLS --------------------------

	.type		.nv.reservedSmem.offset0,@object
	.size		.nv.reservedSmem.offset0,0x4
	.type		.nv.reservedSmem.cap,@object
	.size		.nv.reservedSmem.cap,0x4
